	.headerflags	@"EF_CUDA_TEXMODE_UNIFIED EF_CUDA_64BIT_ADDRESS EF_CUDA_ACCELERATORS EF_CUDA_SM90 EF_CUDA_VIRTUAL_SM(EF_CUDA_SM90)"
	.elftype	@"ET_EXEC"


//--------------------- .nv.info                  --------------------------
	.section	.nv.info,"",@"SHT_CUDA_INFO"
	.align	4


	//----- nvinfo : EIATTR_REGCOUNT
	.align		4
        /*0000*/ 	.byte	0x04, 0x2f
        /*0002*/ 	.short	(.L_1 - .L_0)
	.align		4
.L_0:
        /*0004*/ 	.word	index@(triton_poi_fused_convolution_0)
        /*0008*/ 	.word	0x0000000c


	//----- nvinfo : EIATTR_MIN_STACK_SIZE
	.align		4
.L_1:
        /*000c*/ 	.byte	0x04, 0x12
        /*000e*/ 	.short	(.L_3 - .L_2)
	.align		4
.L_2:
        /*0010*/ 	.word	index@(triton_poi_fused_convolution_0)
        /*0014*/ 	.word	0x00000000


	//----- nvinfo : EIATTR_FRAME_SIZE
	.align		4
.L_3:
        /*0018*/ 	.byte	0x04, 0x11
        /*001a*/ 	.short	(.L_5 - .L_4)
	.align		4
.L_4:
        /*001c*/ 	.word	index@(triton_poi_fused_convolution_0)
        /*0020*/ 	.word	0x00000000


	//----- nvinfo : EIATTR_MIN_STACK_SIZE
	.align		4
.L_5:
        /*0024*/ 	.byte	0x04, 0x12
        /*0026*/ 	.short	(.L_7 - .L_6)
	.align		4
.L_6:
        /*0028*/ 	.word	index@(triton_poi_fused_convolution_0)
        /*002c*/ 	.word	0x00000000
.L_7:


//--------------------- .nv.info.triton_poi_fused_convolution_0 --------------------------
	.section	.nv.info.triton_poi_fused_convolution_0,"",@"SHT_CUDA_INFO"
	.sectionflags	@""
	.align	4


	//----- nvinfo : EIATTR_CUDA_API_VERSION
	.align		4
        /*0000*/ 	.byte	0x04, 0x37
        /*0002*/ 	.short	(.L_9 - .L_8)
.L_8:
        /*0004*/ 	.word	0x0000007c


	//----- nvinfo : EIATTR_KPARAM_INFO
	.align		4
.L_9:
        /*0008*/ 	.byte	0x04, 0x17
        /*000a*/ 	.short	(.L_11 - .L_10)
.L_10:
        /*000c*/ 	.word	0x00000000
        /*0010*/ 	.short	0x0002
        /*0012*/ 	.short	0x0010
        /*0014*/ 	.byte	0x00, 0xf0, 0x11, 0x00


	//----- nvinfo : EIATTR_KPARAM_INFO
	.align		4
.L_11:
        /*0018*/ 	.byte	0x04, 0x17
        /*001a*/ 	.short	(.L_13 - .L_12)
.L_12:
        /*001c*/ 	.word	0x00000000
        /*0020*/ 	.short	0x0001
        /*0022*/ 	.short	0x0008
        /*0024*/ 	.byte	0x00, 0xf4, 0x21, 0x00


	//----- nvinfo : EIATTR_KPARAM_INFO
	.align		4
.L_13:
        /*0028*/ 	.byte	0x04, 0x17
        /*002a*/ 	.short	(.L_15 - .L_14)
.L_14:
        /*002c*/ 	.word	0x00000000
        /*0030*/ 	.short	0x0000
        /*0032*/ 	.short	0x0000
        /*0034*/ 	.byte	0x00, 0xf4, 0x21, 0x00


	//----- nvinfo : EIATTR_SPARSE_MMA_MASK
	.align		4
.L_15:
        /*0038*/ 	.byte	0x03, 0x50
        /*003a*/ 	.short	0x0000


	//----- nvinfo : EIATTR_MAXREG_COUNT
	.align		4
        /*003c*/ 	.byte	0x03, 0x1b
        /*003e*/ 	.short	0x00ff


	//----- nvinfo : EIATTR_EXIT_INSTR_OFFSETS
	.align		4
        /*0040*/ 	.byte	0x04, 0x1c
        /*0042*/ 	.short	(.L_17 - .L_16)


	//   ....[0]....
.L_16:
        /*0044*/ 	.word	0x00000170


	//----- nvinfo : EIATTR_REQNTID
	.align		4
.L_17:
        /*0048*/ 	.byte	0x04, 0x10
        /*004a*/ 	.short	(.L_19 - .L_18)
.L_18:
        /*004c*/ 	.word	0x00000100
        /*0050*/ 	.word	0x00000001
        /*0054*/ 	.word	0x00000001


	//----- nvinfo : EIATTR_CBANK_PARAM_SIZE
	.align		4
.L_19:
        /*0058*/ 	.byte	0x03, 0x19
        /*005a*/ 	.short	0x0014


	//----- nvinfo : EIATTR_PARAM_CBANK
	.align		4
        /*005c*/ 	.byte	0x04, 0x0a
        /*005e*/ 	.short	(.L_21 - .L_20)
	.align		4
.L_20:
        /*0060*/ 	.word	index@(.nv.constant0.triton_poi_fused_convolution_0)
        /*0064*/ 	.short	0x0210
        /*0066*/ 	.short	0x0014


	//----- nvinfo : EIATTR_SW_WAR
	.align		4
.L_21:
        /*0068*/ 	.byte	0x04, 0x36
        /*006a*/ 	.short	(.L_23 - .L_22)
.L_22:
        /*006c*/ 	.word	0x00000008
.L_23:


//--------------------- .nv.callgraph             --------------------------
	.section	.nv.callgraph,"",@"SHT_CUDA_CALLGRAPH"
	.align	4
	.sectionentsize	8
	.align		4
        /*0000*/ 	.word	0x00000000
	.align		4
        /*0004*/ 	.word	0xffffffff
	.align		4
        /*0008*/ 	.word	0x00000000
	.align		4
        /*000c*/ 	.word	0xfffffffe
	.align		4
        /*0010*/ 	.word	0x00000000
	.align		4
        /*0014*/ 	.word	0xfffffffd
	.align		4
        /*0018*/ 	.word	0x00000000
	.align		4
        /*001c*/ 	.word	0xfffffffc


//--------------------- .text.triton_poi_fused_convolution_0 --------------------------
	.section	.text.triton_poi_fused_convolution_0,"ax",@progbits
	.align	128
        .global         triton_poi_fused_convolution_0
        .type           triton_poi_fused_convolution_0,@function
        .size           triton_poi_fused_convolution_0,(.L_x_1 - triton_poi_fused_convolution_0)
        .other          triton_poi_fused_convolution_0,@"STO_CUDA_ENTRY STV_DEFAULT"
triton_poi_fused_convolution_0:
.text.triton_poi_fused_convolution_0:
[----:B------:R-:W-:Y:S01]  /*0000*/  LDC R1, c[0x0][0x28] ;  /* 0x00000a00ff017b82 */ /* 0x000fe20000000800 */
[----:B------:R-:W1:Y:S01]  /*0010*/  S2R R0, SR_TID.X ;  /* 0x0000000000007919 */ /* 0x000e620000002100 */
[----:B------:R-:W-:-:S06]  /*0020*/  HFMA2.MMA R6, -RZ, RZ, 0, 0 ;  /* 0x00000000ff067435 */ /* 0x000fcc00000001ff */
[----:B------:R-:W2:Y:S01]  /*0030*/  LDC.64 R4, c[0x0][0x218] ;  /* 0x00008600ff047b82 */ /* 0x000ea20000000a00 */
[----:B------:R-:W-:Y:S01]  /*0040*/  ULDC.64 UR4, c[0x0][0x208] ;  /* 0x0000820000047ab9 */ /* 0x000fe20000000a00 */
[----:B------:R-:W3:Y:S06]  /*0050*/  S2R R7, SR_CTAID.X ;  /* 0x0000000000077919 */ /* 0x000eec0000002500 */
[----:B------:R-:W4:Y:S01]  /*0060*/  LDC.64 R2, c[0x0][0x210] ;  /* 0x00008400ff027b82 */ /* 0x000f220000000a00 */
[----:B-1----:R-:W-:-:S05]  /*0070*/  IMAD.SHL.U32 R0, R0, 0x2, RZ ;  /* 0x0000000200007824 */ /* 0x002fca00078e00ff */
[----:B------:R-:W-:-:S05]  /*0080*/  LOP3.LUT R0, R0, 0x1fe, RZ, 0xc0, !PT ;  /* 0x000001fe00007812 */ /* 0x000fca00078ec0ff */
[----:B---3--:R-:W-:-:S04]  /*0090*/  IMAD R7, R7, 0x200, R0 ;  /* 0x0000020007077824 */ /* 0x008fc800078e0200 */
[----:B------:R-:W-:-:S04]  /*00a0*/  IMAD.HI R0, R7, -0x779bd671, R6 ;  /* 0x8864298f07007827 */ /* 0x000fc800078e0206 */
[----:B----4-:R-:W-:Y:S01]  /*00b0*/  IMAD.WIDE R2, R7, 0x4, R2 ;  /* 0x0000000407027825 */ /* 0x010fe200078e0202 */
[----:B------:R-:W-:-:S04]  /*00c0*/  SHF.R.U32.HI R9, RZ, 0x1f, R0 ;  /* 0x0000001fff097819 */ /* 0x000fc80000011600 */
[----:B------:R-:W-:Y:S01]  /*00d0*/  LEA.HI.SX32 R9, R0, R9, 0x15 ;  /* 0x0000000900097211 */ /* 0x000fe200078faaff */
[----:B------:R-:W3:Y:S03]  /*00e0*/  LDG.E.64 R6, desc[UR4][R2.64] ;  /* 0x0000000402067981 */ /* 0x000ee6000c1e1b00 */
[----:B------:R-:W-:-:S04]  /*00f0*/  LEA.HI R0, R9, R9, RZ, 0x8 ;  /* 0x0000000909007211 */ /* 0x000fc800078f40ff */
[----:B------:R-:W-:-:S04]  /*0100*/  LOP3.LUT R0, R0, 0xffffff00, RZ, 0xc0, !PT ;  /* 0xffffff0000007812 */ /* 0x000fc800078ec0ff */
[----:B------:R-:W-:-:S05]  /*0110*/  IADD3 R9, R9, -R0, RZ ;  /* 0x8000000009097210 */ /* 0x000fca0007ffe0ff */
[----:B--2---:R-:W-:-:S06]  /*0120*/  IMAD.WIDE R4, R9, 0x4, R4 ;  /* 0x0000000409047825 */ /* 0x004fcc00078e0204 */
[----:B------:R-:W3:Y:S02]  /*0130*/  LDG.E.EL R4, desc[UR4][R4.64] ;  /* 0x0000000404047981 */ /* 0x000ee4000c2e1900 */
[--C-:B---3--:R-:W-:Y:S01]  /*0140*/  FADD R6, R6, R4.reuse ;  /* 0x0000000406067221 */ /* 0x108fe20000000000 */
[----:B------:R-:W-:-:S05]  /*0150*/  FADD R7, R7, R4 ;  /* 0x0000000407077221 */ /* 0x000fca0000000000 */
[----:B------:R-:W-:Y:S01]  /*0160*/  STG.E.64 desc[UR4][R2.64], R6 ;  /* 0x0000000602007986 */ /* 0x000fe2000c101b04 */
[----:B------:R-:W-:Y:S05]  /*0170*/  EXIT ;  /* 0x000000000000794d */ /* 0x000fea0003800000 */
.L_x_0:
[----:B------:R-:W-:-:S00]  /*0180*/  BRA `(.L_x_0) ;  /* 0xfffffffc00fc7947 */ /* 0x000fc0000383ffff */
[----:B------:R-:W-:-:S00]  /*0190*/  NOP ;  /* 0x0000000000007918 */ /* 0x000fc00000000000 */
        /* <DEDUP_REMOVED lines=14> */
.L_x_1:


//--------------------- .nv.constant0.triton_poi_fused_convolution_0 --------------------------
	.section	.nv.constant0.triton_poi_fused_convolution_0,"a",@progbits
	.sectionflags	@""
	.align	4
.nv.constant0.triton_poi_fused_convolution_0:
	.zero		548
